//
// Generated by NVIDIA NVVM Compiler
//
// Compiler Build ID: CL-36424714
// Cuda compilation tools, release 13.0, V13.0.88
// Based on NVVM 20.0.0
//

.version 9.0
.target sm_100
.address_size 64

	// .globl	_Z3addPiS_S_

.visible .entry _Z3addPiS_S_(
	.param .u64 .ptr .align 1 _Z3addPiS_S__param_0,
	.param .u64 .ptr .align 1 _Z3addPiS_S__param_1,
	.param .u64 .ptr .align 1 _Z3addPiS_S__param_2
)
{
	.reg .pred 	%p<2>;
	.reg .b32 	%r<5>;
	.reg .b64 	%rd<11>;

	ld.param.u64 	%rd1, [_Z3addPiS_S__param_0];
	ld.param.u64 	%rd2, [_Z3addPiS_S__param_1];
	ld.param.u64 	%rd3, [_Z3addPiS_S__param_2];
	mov.u32 	%r1, %tid.x;
	setp.gt.u32 	%p1, %r1, 11;
	@%p1 bra 	$L__BB0_2;
	cvta.to.global.u64 	%rd4, %rd1;
	cvta.to.global.u64 	%rd5, %rd2;
	cvta.to.global.u64 	%rd6, %rd3;
	mul.wide.u32 	%rd7, %r1, 4;
	add.s64 	%rd8, %rd4, %rd7;
	ld.global.u32 	%r2, [%rd8];
	add.s64 	%rd9, %rd5, %rd7;
	ld.global.u32 	%r3, [%rd9];
	add.s32 	%r4, %r3, %r2;
	add.s64 	%rd10, %rd6, %rd7;
	st.global.u32 	[%rd10], %r4;
$L__BB0_2:
	ret;

}


// ===== COMPILED SASS (sm_100) =====

	.target	sm_100

	.elftype	@"ET_EXEC"


//--------------------- .note.nv.tkinfo           --------------------------
	.section	.note.nv.tkinfo,"",@"SHT_NOTE"
	.sectionflags	@"SHF_NOTE_NV_TKINFO"
	.tkinfo
        /*0018*/ 	.word	0x00000002
        /*0030*/ 	.string	""
        /*0030*/ 	.string	"ptxas"
        /*0030*/ 	.string	"Cuda compilation tools, release 13.0, V13.0.88"
        /*0030*/ 	.string	"Build cuda_13.0.r13.0/compiler.36424714_0"
        /*0030*/ 	.string	"-arch sm_100 -m 64 "



//--------------------- .note.nv.cuinfo           --------------------------
	.section	.note.nv.cuinfo,"",@"SHT_NOTE"
	.sectionflags	@"SHF_NOTE_NV_CUINFO"
        /*0018*/ 	.short	0x0002
        /*001a*/ 	.short	0x0064
        /*001c*/ 	.short	0x0082
	.zero		2


//--------------------- .nv.info                  --------------------------
	.section	.nv.info,"",@"SHT_CUDA_INFO"
	.align	4


	//----- nvinfo : EIATTR_REGCOUNT
	.align		4
        /*0000*/ 	.byte	0x04, 0x2f
        /*0002*/ 	.short	(.L_1 - .L_0)
	.align		4
.L_0:
        /*0004*/ 	.word	index@(_Z3addPiS_S_)
        /*0008*/ 	.word	0x0000000c


	//----- nvinfo : EIATTR_FRAME_SIZE
	.align		4
.L_1:
        /*000c*/ 	.byte	0x04, 0x11
        /*000e*/ 	.short	(.L_3 - .L_2)
	.align		4
.L_2:
        /*0010*/ 	.word	index@(_Z3addPiS_S_)
        /*0014*/ 	.word	0x00000000


	//----- nvinfo : EIATTR_MIN_STACK_SIZE
	.align		4
.L_3:
        /*0018*/ 	.byte	0x04, 0x12
        /*001a*/ 	.short	(.L_5 - .L_4)
	.align		4
.L_4:
        /*001c*/ 	.word	index@(_Z3addPiS_S_)
        /*0020*/ 	.word	0x00000000
.L_5:


//--------------------- .nv.compat                --------------------------
	.section	.nv.compat,"",@"SHT_CUDA_COMPAT_INFO"
	.align	4
        /*0000*/ 	.byte	0x02, 0x09, 0x00, 0x00, 0x02, 0x02, 0x01, 0x00, 0x02, 0x05, 0x05, 0x00, 0x03, 0x07, 0x01, 0x01
        /*0010*/ 	.byte	0x02, 0x03, 0x00, 0x00, 0x02, 0x06, 0x01, 0x00, 0x04, 0x0b, 0x08, 0x00, 0x09, 0x00, 0x00, 0x00
        /*0020*/ 	.byte	0x00, 0x00, 0x00, 0x00


//--------------------- .nv.info._Z3addPiS_S_     --------------------------
	.section	.nv.info._Z3addPiS_S_,"",@"SHT_CUDA_INFO"
	.sectionflags	@""
	.align	4


	//----- nvinfo : EIATTR_CUDA_API_VERSION
	.align		4
        /*0000*/ 	.byte	0x04, 0x37
        /*0002*/ 	.short	(.L_7 - .L_6)
.L_6:
        /*0004*/ 	.word	0x00000082


	//----- nvinfo : EIATTR_KPARAM_INFO
	.align		4
.L_7:
        /*0008*/ 	.byte	0x04, 0x17
        /*000a*/ 	.short	(.L_9 - .L_8)
.L_8:
        /*000c*/ 	.word	0x00000000
        /*0010*/ 	.short	0x0002
        /*0012*/ 	.short	0x0010
        /*0014*/ 	.byte	0x00, 0xf5, 0x21, 0x00


	//----- nvinfo : EIATTR_KPARAM_INFO
	.align		4
.L_9:
        /*0018*/ 	.byte	0x04, 0x17
        /*001a*/ 	.short	(.L_11 - .L_10)
.L_10:
        /*001c*/ 	.word	0x00000000
        /*0020*/ 	.short	0x0001
        /*0022*/ 	.short	0x0008
        /*0024*/ 	.byte	0x00, 0xf5, 0x21, 0x00


	//----- nvinfo : EIATTR_KPARAM_INFO
	.align		4
.L_11:
        /*0028*/ 	.byte	0x04, 0x17
        /*002a*/ 	.short	(.L_13 - .L_12)
.L_12:
        /*002c*/ 	.word	0x00000000
        /*0030*/ 	.short	0x0000
        /*0032*/ 	.short	0x0000
        /*0034*/ 	.byte	0x00, 0xf5, 0x21, 0x00


	//----- nvinfo : EIATTR_SPARSE_MMA_MASK
	.align		4
.L_13:
        /*0038*/ 	.byte	0x03, 0x50
        /*003a*/ 	.short	0x0000


	//----- nvinfo : EIATTR_MAXREG_COUNT
	.align		4
        /*003c*/ 	.byte	0x03, 0x1b
        /*003e*/ 	.short	0x00ff


	//----- nvinfo : EIATTR_MERCURY_ISA_VERSION
	.align		4
        /*0040*/ 	.byte	0x03, 0x5f
        /*0042*/ 	.short	0x0101


	//----- nvinfo : EIATTR_VRC_CTA_INIT_COUNT
	.align		4
        /*0044*/ 	.byte	0x02, 0x4a
	.zero		1
	.zero		1


	//----- nvinfo : EIATTR_EXIT_INSTR_OFFSETS
	.align		4
        /*0048*/ 	.byte	0x04, 0x1c
        /*004a*/ 	.short	(.L_15 - .L_14)


	//   ....[0]....
.L_14:
        /*004c*/ 	.word	0x00000030


	//   ....[1]....
        /*0050*/ 	.word	0x000000f0


	//----- nvinfo : EIATTR_CBANK_PARAM_SIZE
	.align		4
.L_15:
        /*0054*/ 	.byte	0x03, 0x19
        /*0056*/ 	.short	0x0018


	//----- nvinfo : EIATTR_PARAM_CBANK
	.align		4
        /*0058*/ 	.byte	0x04, 0x0a
        /*005a*/ 	.short	(.L_17 - .L_16)
	.align		4
.L_16:
        /*005c*/ 	.word	index@(.nv.constant0._Z3addPiS_S_)
        /*0060*/ 	.short	0x0380
        /*0062*/ 	.short	0x0018


	//----- nvinfo : EIATTR_SW_WAR
	.align		4
.L_17:
        /*0064*/ 	.byte	0x04, 0x36
        /*0066*/ 	.short	(.L_19 - .L_18)
.L_18:
        /*0068*/ 	.word	0x00000008
.L_19:


//--------------------- .nv.callgraph             --------------------------
	.section	.nv.callgraph,"",@"SHT_CUDA_CALLGRAPH"
	.align	4
	.sectionentsize	8
	.align		4
        /*0000*/ 	.word	0x00000000
	.align		4
        /*0004*/ 	.word	0xffffffff
	.align		4
        /*0008*/ 	.word	0x00000000
	.align		4
        /*000c*/ 	.word	0xfffffffe
	.align		4
        /*0010*/ 	.word	0x00000000
	.align		4
        /*0014*/ 	.word	0xfffffffd
	.align		4
        /*0018*/ 	.word	0x00000000
	.align		4
        /*001c*/ 	.word	0xfffffffc


//--------------------- .text._Z3addPiS_S_        --------------------------
	.section	.text._Z3addPiS_S_,"ax",@progbits
	.align	128
        .global         _Z3addPiS_S_
        .type           _Z3addPiS_S_,@function
        .size           _Z3addPiS_S_,(.L_x_1 - _Z3addPiS_S_)
        .other          _Z3addPiS_S_,@"STO_CUDA_ENTRY STV_DEFAULT"
_Z3addPiS_S_:
.text._Z3addPiS_S_:
[----:B------:R-:W-:Y:S01]  /*0000*/  LDC R1, c[0x0][0x37c] ;  /* 0x0000df00ff017b82 */ /* 0x000fe20000000800 */
[----:B------:R-:W0:Y:S02]  /*0010*/  S2R R9, SR_TID.X ;  /* 0x0000000000097919 */ /* 0x000e240000002100 */
[----:B0-----:R-:W-:-:S13]  /*0020*/  ISETP.GT.U32.AND P0, PT, R9, 0xb, PT ;  /* 0x0000000b0900780c */ /* 0x001fda0003f04070 */
[----:B------:R-:W-:Y:S05]  /*0030*/  @P0 EXIT ;  /* 0x000000000000094d */ /* 0x000fea0003800000 */
[----:B------:R-:W0:Y:S01]  /*0040*/  LDC.64 R2, c[0x0][0x380] ;  /* 0x0000e000ff027b82 */ /* 0x000e220000000a00 */
[----:B------:R-:W1:Y:S07]  /*0050*/  LDCU.64 UR4, c[0x0][0x358] ;  /* 0x00006b00ff0477ac */ /* 0x000e6e0008000a00 */
[----:B------:R-:W2:Y:S08]  /*0060*/  LDC.64 R4, c[0x0][0x388] ;  /* 0x0000e200ff047b82 */ /* 0x000eb00000000a00 */
[----:B------:R-:W3:Y:S01]  /*0070*/  LDC.64 R6, c[0x0][0x390] ;  /* 0x0000e400ff067b82 */ /* 0x000ee20000000a00 */
[----:B0-----:R-:W-:-:S06]  /*0080*/  IMAD.WIDE.U32 R2, R9, 0x4, R2 ;  /* 0x0000000409027825 */ /* 0x001fcc00078e0002 */
[----:B-1----:R-:W4:Y:S01]  /*0090*/  LDG.E R2, desc[UR4][R2.64] ;  /* 0x0000000402027981 */ /* 0x002f22000c1e1900 */
[----:B--2---:R-:W-:-:S06]  /*00a0*/  IMAD.WIDE.U32 R4, R9, 0x4, R4 ;  /* 0x0000000409047825 */ /* 0x004fcc00078e0004 */
[----:B------:R-:W4:Y:S01]  /*00b0*/  LDG.E R5, desc[UR4][R4.64] ;  /* 0x0000000404057981 */ /* 0x000f22000c1e1900 */
[----:B---3--:R-:W-:Y:S01]  /*00c0*/  IMAD.WIDE.U32 R6, R9, 0x4, R6 ;  /* 0x0000000409067825 */ /* 0x008fe200078e0006 */
[----:B----4-:R-:W-:-:S05]  /*00d0*/  IADD3 R9, PT, PT, R2, R5, RZ ;  /* 0x0000000502097210 */ /* 0x010fca0007ffe0ff */
[----:B------:R-:W-:Y:S01]  /*00e0*/  STG.E desc[UR4][R6.64], R9 ;  /* 0x0000000906007986 */ /* 0x000fe2000c101904 */
[----:B------:R-:W-:Y:S05]  /*00f0*/  EXIT ;  /* 0x000000000000794d */ /* 0x000fea0003800000 */
.L_x_0:
[----:B------:R-:W-:-:S00]  /*0100*/  BRA `(.L_x_0) ;  /* 0xfffffffc00fc7947 */ /* 0x000fc0000383ffff */
[----:B------:R-:W-:-:S00]  /*0110*/  NOP ;  /* 0x0000000000007918 */ /* 0x000fc00000000000 */
        /* <DEDUP_REMOVED lines=14> */
.L_x_1:


//--------------------- .nv.shared.reserved.0     --------------------------
	.section	.nv.shared.reserved.0,"aw",@nobits
	.weak		__nv_reservedSMEM_offset_0_alias
	.size		__nv_reservedSMEM_offset_0_alias, 0, 64
	.other		__nv_reservedSMEM_offset_0_alias,@"STO_CUDA_RESERVED_SHARED STV_DEFAULT"
__nv_reservedSMEM_offset_0_alias:
	.zero		0
	.zero		64


//--------------------- .nv.constant0._Z3addPiS_S_ --------------------------
	.section	.nv.constant0._Z3addPiS_S_,"a",@progbits
	.sectionflags	@""
	.align	4
.nv.constant0._Z3addPiS_S_:
	.zero		920


//--------------------- SYMBOLS --------------------------

	.type		.nv.reservedSmem.offset0,@object
	.size		.nv.reservedSmem.offset0,0x4
